//
// Generated by NVIDIA NVVM Compiler
//
// Compiler Build ID: CL-36424714
// Cuda compilation tools, release 13.0, V13.0.88
// Based on NVVM 20.0.0
//

.version 9.0
.target sm_100
.address_size 64

	// .globl	_Z9vectorDotPKfS0_Pfi
// _ZZ9vectorDotPKfS0_PfiE9sharedMem has been demoted

.visible .entry _Z9vectorDotPKfS0_Pfi(
	.param .u64 .ptr .align 1 _Z9vectorDotPKfS0_Pfi_param_0,
	.param .u64 .ptr .align 1 _Z9vectorDotPKfS0_Pfi_param_1,
	.param .u64 .ptr .align 1 _Z9vectorDotPKfS0_Pfi_param_2,
	.param .u32 _Z9vectorDotPKfS0_Pfi_param_3
)
{
	.reg .pred 	%p<6>;
	.reg .b32 	%r<15>;
	.reg .b32 	%f<8>;
	.reg .b64 	%rd<12>;
	// demoted variable
	.shared .align 4 .b8 _ZZ9vectorDotPKfS0_PfiE9sharedMem[1024];
	ld.param.u64 	%rd1, [_Z9vectorDotPKfS0_Pfi_param_0];
	ld.param.u64 	%rd2, [_Z9vectorDotPKfS0_Pfi_param_1];
	ld.param.u64 	%rd3, [_Z9vectorDotPKfS0_Pfi_param_2];
	ld.param.u32 	%r8, [_Z9vectorDotPKfS0_Pfi_param_3];
	mov.u32 	%r1, %tid.x;
	mov.u32 	%r14, %ntid.x;
	mov.u32 	%r3, %ctaid.x;
	mad.lo.s32 	%r4, %r14, %r3, %r1;
	shl.b32 	%r9, %r1, 2;
	mov.u32 	%r10, _ZZ9vectorDotPKfS0_PfiE9sharedMem;
	add.s32 	%r5, %r10, %r9;
	mov.b32 	%r11, 0;
	st.shared.u32 	[%r5], %r11;
	setp.ge.s32 	%p1, %r4, %r8;
	@%p1 bra 	$L__BB0_2;
	cvta.to.global.u64 	%rd4, %rd1;
	cvta.to.global.u64 	%rd5, %rd2;
	mul.wide.s32 	%rd6, %r4, 4;
	add.s64 	%rd7, %rd4, %rd6;
	ld.global.f32 	%f1, [%rd7];
	add.s64 	%rd8, %rd5, %rd6;
	ld.global.f32 	%f2, [%rd8];
	mul.f32 	%f3, %f1, %f2;
	st.shared.f32 	[%r5], %f3;
$L__BB0_2:
	bar.sync 	0;
	setp.lt.u32 	%p2, %r14, 2;
	@%p2 bra 	$L__BB0_6;
$L__BB0_3:
	shr.u32 	%r7, %r14, 1;
	setp.ge.u32 	%p3, %r1, %r7;
	@%p3 bra 	$L__BB0_5;
	shl.b32 	%r12, %r7, 2;
	add.s32 	%r13, %r5, %r12;
	ld.shared.f32 	%f4, [%r13];
	ld.shared.f32 	%f5, [%r5];
	add.f32 	%f6, %f4, %f5;
	st.shared.f32 	[%r5], %f6;
$L__BB0_5:
	bar.sync 	0;
	setp.gt.u32 	%p4, %r14, 3;
	mov.u32 	%r14, %r7;
	@%p4 bra 	$L__BB0_3;
$L__BB0_6:
	setp.ne.s32 	%p5, %r1, 0;
	@%p5 bra 	$L__BB0_8;
	ld.shared.f32 	%f7, [_ZZ9vectorDotPKfS0_PfiE9sharedMem];
	cvta.to.global.u64 	%rd9, %rd3;
	mul.wide.u32 	%rd10, %r3, 4;
	add.s64 	%rd11, %rd9, %rd10;
	st.global.f32 	[%rd11], %f7;
$L__BB0_8:
	ret;

}


// ===== COMPILED SASS (sm_100) =====

	.target	sm_100

	.elftype	@"ET_EXEC"


//--------------------- .note.nv.tkinfo           --------------------------
	.section	.note.nv.tkinfo,"",@"SHT_NOTE"
	.sectionflags	@"SHF_NOTE_NV_TKINFO"
	.tkinfo
        /*0018*/ 	.word	0x00000002
        /*0030*/ 	.string	""
        /*0030*/ 	.string	"ptxas"
        /*0030*/ 	.string	"Cuda compilation tools, release 13.0, V13.0.88"
        /*0030*/ 	.string	"Build cuda_13.0.r13.0/compiler.36424714_0"
        /*0030*/ 	.string	"-arch sm_100 -m 64 "



//--------------------- .note.nv.cuinfo           --------------------------
	.section	.note.nv.cuinfo,"",@"SHT_NOTE"
	.sectionflags	@"SHF_NOTE_NV_CUINFO"
        /*0018*/ 	.short	0x0002
        /*001a*/ 	.short	0x0064
        /*001c*/ 	.short	0x0082
	.zero		2


//--------------------- .nv.info                  --------------------------
	.section	.nv.info,"",@"SHT_CUDA_INFO"
	.align	4


	//----- nvinfo : EIATTR_REGCOUNT
	.align		4
        /*0000*/ 	.byte	0x04, 0x2f
        /*0002*/ 	.short	(.L_1 - .L_0)
	.align		4
.L_0:
        /*0004*/ 	.word	index@(_Z9vectorDotPKfS0_Pfi)
        /*0008*/ 	.word	0x0000000c


	//----- nvinfo : EIATTR_FRAME_SIZE
	.align		4
.L_1:
        /*000c*/ 	.byte	0x04, 0x11
        /*000e*/ 	.short	(.L_3 - .L_2)
	.align		4
.L_2:
        /*0010*/ 	.word	index@(_Z9vectorDotPKfS0_Pfi)
        /*0014*/ 	.word	0x00000000


	//----- nvinfo : EIATTR_MIN_STACK_SIZE
	.align		4
.L_3:
        /*0018*/ 	.byte	0x04, 0x12
        /*001a*/ 	.short	(.L_5 - .L_4)
	.align		4
.L_4:
        /*001c*/ 	.word	index@(_Z9vectorDotPKfS0_Pfi)
        /*0020*/ 	.word	0x00000000
.L_5:


//--------------------- .nv.compat                --------------------------
	.section	.nv.compat,"",@"SHT_CUDA_COMPAT_INFO"
	.align	4
        /*0000*/ 	.byte	0x02, 0x09, 0x00, 0x00, 0x02, 0x02, 0x01, 0x00, 0x02, 0x05, 0x05, 0x00, 0x03, 0x07, 0x01, 0x01
        /*0010*/ 	.byte	0x02, 0x03, 0x00, 0x00, 0x02, 0x06, 0x01, 0x00, 0x04, 0x0b, 0x08, 0x00, 0x09, 0x00, 0x00, 0x00
        /*0020*/ 	.byte	0x00, 0x00, 0x00, 0x00


//--------------------- .nv.info._Z9vectorDotPKfS0_Pfi --------------------------
	.section	.nv.info._Z9vectorDotPKfS0_Pfi,"",@"SHT_CUDA_INFO"
	.sectionflags	@""
	.align	4


	//----- nvinfo : EIATTR_CUDA_API_VERSION
	.align		4
        /*0000*/ 	.byte	0x04, 0x37
        /*0002*/ 	.short	(.L_7 - .L_6)
.L_6:
        /*0004*/ 	.word	0x00000082


	//----- nvinfo : EIATTR_KPARAM_INFO
	.align		4
.L_7:
        /*0008*/ 	.byte	0x04, 0x17
        /*000a*/ 	.short	(.L_9 - .L_8)
.L_8:
        /*000c*/ 	.word	0x00000000
        /*0010*/ 	.short	0x0003
        /*0012*/ 	.short	0x0018
        /*0014*/ 	.byte	0x00, 0xf0, 0x11, 0x00


	//----- nvinfo : EIATTR_KPARAM_INFO
	.align		4
.L_9:
        /*0018*/ 	.byte	0x04, 0x17
        /*001a*/ 	.short	(.L_11 - .L_10)
.L_10:
        /*001c*/ 	.word	0x00000000
        /*0020*/ 	.short	0x0002
        /*0022*/ 	.short	0x0010
        /*0024*/ 	.byte	0x00, 0xf5, 0x21, 0x00


	//----- nvinfo : EIATTR_KPARAM_INFO
	.align		4
.L_11:
        /*0028*/ 	.byte	0x04, 0x17
        /*002a*/ 	.short	(.L_13 - .L_12)
.L_12:
        /*002c*/ 	.word	0x00000000
        /*0030*/ 	.short	0x0001
        /*0032*/ 	.short	0x0008
        /*0034*/ 	.byte	0x00, 0xf5, 0x21, 0x00


	//----- nvinfo : EIATTR_KPARAM_INFO
	.align		4
.L_13:
        /*0038*/ 	.byte	0x04, 0x17
        /*003a*/ 	.short	(.L_15 - .L_14)
.L_14:
        /*003c*/ 	.word	0x00000000
        /*0040*/ 	.short	0x0000
        /*0042*/ 	.short	0x0000
        /*0044*/ 	.byte	0x00, 0xf5, 0x21, 0x00


	//----- nvinfo : EIATTR_SPARSE_MMA_MASK
	.align		4
.L_15:
        /*0048*/ 	.byte	0x03, 0x50
        /*004a*/ 	.short	0x0000


	//----- nvinfo : EIATTR_MAXREG_COUNT
	.align		4
        /*004c*/ 	.byte	0x03, 0x1b
        /*004e*/ 	.short	0x00ff


	//----- nvinfo : EIATTR_NUM_BARRIERS
	.align		4
        /*0050*/ 	.byte	0x02, 0x4c
        /*0052*/ 	.byte	0x01
	.zero		1


	//----- nvinfo : EIATTR_MERCURY_ISA_VERSION
	.align		4
        /*0054*/ 	.byte	0x03, 0x5f
        /*0056*/ 	.short	0x0101


	//----- nvinfo : EIATTR_VRC_CTA_INIT_COUNT
	.align		4
        /*0058*/ 	.byte	0x02, 0x4a
	.zero		1
	.zero		1


	//----- nvinfo : EIATTR_EXIT_INSTR_OFFSETS
	.align		4
        /*005c*/ 	.byte	0x04, 0x1c
        /*005e*/ 	.short	(.L_17 - .L_16)


	//   ....[0]....
.L_16:
        /*0060*/ 	.word	0x00000250


	//   ....[1]....
        /*0064*/ 	.word	0x000002d0


	//----- nvinfo : EIATTR_CBANK_PARAM_SIZE
	.align		4
.L_17:
        /*0068*/ 	.byte	0x03, 0x19
        /*006a*/ 	.short	0x001c


	//----- nvinfo : EIATTR_PARAM_CBANK
	.align		4
        /*006c*/ 	.byte	0x04, 0x0a
        /*006e*/ 	.short	(.L_19 - .L_18)
	.align		4
.L_18:
        /*0070*/ 	.word	index@(.nv.constant0._Z9vectorDotPKfS0_Pfi)
        /*0074*/ 	.short	0x0380
        /*0076*/ 	.short	0x001c


	//----- nvinfo : EIATTR_SW_WAR
	.align		4
.L_19:
        /*0078*/ 	.byte	0x04, 0x36
        /*007a*/ 	.short	(.L_21 - .L_20)
.L_20:
        /*007c*/ 	.word	0x00000008
.L_21:


//--------------------- .nv.callgraph             --------------------------
	.section	.nv.callgraph,"",@"SHT_CUDA_CALLGRAPH"
	.align	4
	.sectionentsize	8
	.align		4
        /*0000*/ 	.word	0x00000000
	.align		4
        /*0004*/ 	.word	0xffffffff
	.align		4
        /*0008*/ 	.word	0x00000000
	.align		4
        /*000c*/ 	.word	0xfffffffe
	.align		4
        /*0010*/ 	.word	0x00000000
	.align		4
        /*0014*/ 	.word	0xfffffffd
	.align		4
        /*0018*/ 	.word	0x00000000
	.align		4
        /*001c*/ 	.word	0xfffffffc


//--------------------- .text._Z9vectorDotPKfS0_Pfi --------------------------
	.section	.text._Z9vectorDotPKfS0_Pfi,"ax",@progbits
	.align	128
        .global         _Z9vectorDotPKfS0_Pfi
        .type           _Z9vectorDotPKfS0_Pfi,@function
        .size           _Z9vectorDotPKfS0_Pfi,(.L_x_3 - _Z9vectorDotPKfS0_Pfi)
        .other          _Z9vectorDotPKfS0_Pfi,@"STO_CUDA_ENTRY STV_DEFAULT"
_Z9vectorDotPKfS0_Pfi:
.text._Z9vectorDotPKfS0_Pfi:
[----:B------:R-:W-:Y:S01]  /*0000*/  LDC R1, c[0x0][0x37c] ;  /* 0x0000df00ff017b82 */ /* 0x000fe20000000800 */
[----:B------:R-:W0:Y:S01]  /*0010*/  S2R R8, SR_TID.X ;  /* 0x0000000000087919 */ /* 0x000e220000002100 */
[----:B------:R-:W0:Y:S06]  /*0020*/  LDCU UR8, c[0x0][0x360] ;  /* 0x00006c00ff0877ac */ /* 0x000e2c0008000800 */
[----:B------:R-:W1:Y:S01]  /*0030*/  LDC.64 R2, c[0x0][0x380] ;  /* 0x0000e000ff027b82 */ /* 0x000e620000000a00 */
[----:B------:R-:W0:Y:S01]  /*0040*/  S2R R9, SR_CTAID.X ;  /* 0x0000000000097919 */ /* 0x000e220000002500 */
[----:B------:R-:W2:Y:S01]  /*0050*/  LDCU UR4, c[0x0][0x398] ;  /* 0x00007300ff0477ac */ /* 0x000ea20008000800 */
[----:B------:R-:W3:Y:S05]  /*0060*/  LDCU.64 UR6, c[0x0][0x358] ;  /* 0x00006b00ff0677ac */ /* 0x000eea0008000a00 */
[----:B------:R-:W4:Y:S01]  /*0070*/  LDC.64 R4, c[0x0][0x388] ;  /* 0x0000e200ff047b82 */ /* 0x000f220000000a00 */
[----:B0-----:R-:W-:-:S05]  /*0080*/  IMAD R7, R9, UR8, R8 ;  /* 0x0000000809077c24 */ /* 0x001fca000f8e0208 */
[----:B--2---:R-:W-:-:S13]  /*0090*/  ISETP.GE.AND P1, PT, R7, UR4, PT ;  /* 0x0000000407007c0c */ /* 0x004fda000bf26270 */
[----:B-1----:R-:W-:-:S04]  /*00a0*/  @!P1 IMAD.WIDE R2, R7, 0x4, R2 ;  /* 0x0000000407029825 */ /* 0x002fc800078e0202 */
[----:B----4-:R-:W-:Y:S02]  /*00b0*/  @!P1 IMAD.WIDE R4, R7, 0x4, R4 ;  /* 0x0000000407049825 */ /* 0x010fe400078e0204 */
[----:B---3--:R-:W2:Y:S04]  /*00c0*/  @!P1 LDG.E R2, desc[UR6][R2.64] ;  /* 0x0000000602029981 */ /* 0x008ea8000c1e1900 */
[----:B------:R-:W2:Y:S01]  /*00d0*/  @!P1 LDG.E R5, desc[UR6][R4.64] ;  /* 0x0000000604059981 */ /* 0x000ea2000c1e1900 */
[----:B------:R-:W0:Y:S01]  /*00e0*/  S2UR UR5, SR_CgaCtaId ;  /* 0x00000000000579c3 */ /* 0x000e220000008800 */
[----:B------:R-:W-:Y:S01]  /*00f0*/  IMAD.U32 R6, RZ, RZ, UR8 ;  /* 0x00000008ff067e24 */ /* 0x000fe2000f8e00ff */
[----:B------:R-:W-:Y:S01]  /*0100*/  UMOV UR4, 0x400 ;  /* 0x0000040000047882 */ /* 0x000fe20000000000 */
[----:B------:R-:W-:-:S03]  /*0110*/  IMAD.MOV.U32 R7, RZ, RZ, RZ ;  /* 0x000000ffff077224 */ /* 0x000fc600078e00ff */
[----:B------:R-:W-:Y:S01]  /*0120*/  ISETP.GE.U32.AND P0, PT, R6, 0x2, PT ;  /* 0x000000020600780c */ /* 0x000fe20003f06070 */
[----:B0-----:R-:W-:-:S06]  /*0130*/  ULEA UR4, UR5, UR4, 0x18 ;  /* 0x0000000405047291 */ /* 0x001fcc000f8ec0ff */
[----:B------:R-:W-:Y:S01]  /*0140*/  LEA R0, R8, UR4, 0x2 ;  /* 0x0000000408007c11 */ /* 0x000fe2000f8e10ff */
[----:B--2---:R-:W-:Y:S01]  /*0150*/  @!P1 FMUL R7, R2, R5 ;  /* 0x0000000502079220 */ /* 0x004fe20000400000 */
[----:B------:R-:W-:-:S04]  /*0160*/  ISETP.NE.AND P1, PT, R8, RZ, PT ;  /* 0x000000ff0800720c */ /* 0x000fc80003f25270 */
[----:B------:R0:W-:Y:S01]  /*0170*/  STS [R0], R7 ;  /* 0x0000000700007388 */ /* 0x0001e20000000800 */
[----:B------:R-:W-:Y:S06]  /*0180*/  BAR.SYNC.DEFER_BLOCKING 0x0 ;  /* 0x0000000000007b1d */ /* 0x000fec0000010000 */
[----:B------:R-:W-:Y:S05]  /*0190*/  @!P0 BRA `(.L_x_0) ;  /* 0x00000000002c8947 */ /* 0x000fea0003800000 */
.L_x_1:
[----:B------:R-:W-:-:S04]  /*01a0*/  SHF.R.U32.HI R5, RZ, 0x1, R6 ;  /* 0x00000001ff057819 */ /* 0x000fc80000011606 */
[----:B------:R-:W-:-:S13]  /*01b0*/  ISETP.GE.U32.AND P0, PT, R8, R5, PT ;  /* 0x000000050800720c */ /* 0x000fda0003f06070 */
[----:B------:R-:W-:Y:S01]  /*01c0*/  @!P0 LEA R2, R5, R0, 0x2 ;  /* 0x0000000005028211 */ /* 0x000fe200078e10ff */
[----:B------:R-:W-:Y:S05]  /*01d0*/  @!P0 LDS R3, [R0] ;  /* 0x0000000000038984 */ /* 0x000fea0000000800 */
[----:B------:R-:W1:Y:S02]  /*01e0*/  @!P0 LDS R2, [R2] ;  /* 0x0000000002028984 */ /* 0x000e640000000800 */
[----:B-1----:R-:W-:-:S05]  /*01f0*/  @!P0 FADD R3, R2, R3 ;  /* 0x0000000302038221 */ /* 0x002fca0000000000 */
[----:B------:R1:W-:Y:S01]  /*0200*/  @!P0 STS [R0], R3 ;  /* 0x0000000300008388 */ /* 0x0003e20000000800 */
[----:B------:R-:W-:Y:S01]  /*0210*/  BAR.SYNC.DEFER_BLOCKING 0x0 ;  /* 0x0000000000007b1d */ /* 0x000fe20000010000 */
[----:B------:R-:W-:Y:S02]  /*0220*/  ISETP.GT.U32.AND P0, PT, R6, 0x3, PT ;  /* 0x000000030600780c */ /* 0x000fe40003f04070 */
[----:B------:R-:W-:-:S11]  /*0230*/  MOV R6, R5 ;  /* 0x0000000500067202 */ /* 0x000fd60000000f00 */
[----:B-1----:R-:W-:Y:S05]  /*0240*/  @P0 BRA `(.L_x_1) ;  /* 0xfffffffc00d40947 */ /* 0x002fea000383ffff */
.L_x_0:
[----:B------:R-:W-:Y:S05]  /*0250*/  @P1 EXIT ;  /* 0x000000000000194d */ /* 0x000fea0003800000 */
[----:B------:R-:W1:Y:S01]  /*0260*/  S2UR UR5, SR_CgaCtaId ;  /* 0x00000000000579c3 */ /* 0x000e620000008800 */
[----:B------:R-:W-:-:S07]  /*0270*/  UMOV UR4, 0x400 ;  /* 0x0000040000047882 */ /* 0x000fce0000000000 */
[----:B------:R-:W2:Y:S01]  /*0280*/  LDC.64 R2, c[0x0][0x390] ;  /* 0x0000e400ff027b82 */ /* 0x000ea20000000a00 */
[----:B-1----:R-:W-:Y:S01]  /*0290*/  ULEA UR4, UR5, UR4, 0x18 ;  /* 0x0000000405047291 */ /* 0x002fe2000f8ec0ff */
[----:B--2---:R-:W-:-:S08]  /*02a0*/  IMAD.WIDE.U32 R2, R9, 0x4, R2 ;  /* 0x0000000409027825 */ /* 0x004fd000078e0002 */
[----:B------:R-:W1:Y:S04]  /*02b0*/  LDS R5, [UR4] ;  /* 0x00000004ff057984 */ /* 0x000e680008000800 */
[----:B-1----:R-:W-:Y:S01]  /*02c0*/  STG.E desc[UR6][R2.64], R5 ;  /* 0x0000000502007986 */ /* 0x002fe2000c101906 */
[----:B------:R-:W-:Y:S05]  /*02d0*/  EXIT ;  /* 0x000000000000794d */ /* 0x000fea0003800000 */
.L_x_2:
[----:B------:R-:W-:-:S00]  /*02e0*/  BRA `(.L_x_2) ;  /* 0xfffffffc00fc7947 */ /* 0x000fc0000383ffff */
[----:B------:R-:W-:-:S00]  /*02f0*/  NOP ;  /* 0x0000000000007918 */ /* 0x000fc00000000000 */
        /* <DEDUP_REMOVED lines=8> */
.L_x_3:


//--------------------- .nv.shared._Z9vectorDotPKfS0_Pfi --------------------------
	.section	.nv.shared._Z9vectorDotPKfS0_Pfi,"aw",@nobits
	.sectionflags	@""
	.align	4
.nv.shared._Z9vectorDotPKfS0_Pfi:
	.zero		2048


//--------------------- .nv.shared.reserved.0     --------------------------
	.section	.nv.shared.reserved.0,"aw",@nobits
	.weak		__nv_reservedSMEM_offset_0_alias
	.size		__nv_reservedSMEM_offset_0_alias, 0, 64
	.other		__nv_reservedSMEM_offset_0_alias,@"STO_CUDA_RESERVED_SHARED STV_DEFAULT"
__nv_reservedSMEM_offset_0_alias:
	.zero		0
	.zero		64


//--------------------- .nv.constant0._Z9vectorDotPKfS0_Pfi --------------------------
	.section	.nv.constant0._Z9vectorDotPKfS0_Pfi,"a",@progbits
	.sectionflags	@""
	.align	4
.nv.constant0._Z9vectorDotPKfS0_Pfi:
	.zero		924


//--------------------- SYMBOLS --------------------------

	.type		.nv.reservedSmem.offset0,@object
	.size		.nv.reservedSmem.offset0,0x4
	.type		.nv.reservedSmem.cap,@object
	.size		.nv.reservedSmem.cap,0x4
